//
// Generated by NVIDIA NVVM Compiler
//
// Compiler Build ID: CL-36424714
// Cuda compilation tools, release 13.0, V13.0.88
// Based on NVVM 20.0.0
//

.version 9.0
.target sm_100
.address_size 64

	// .globl	_Z11gpu_decryptPxS_

.visible .entry _Z11gpu_decryptPxS_(
	.param .u64 .ptr .align 1 _Z11gpu_decryptPxS__param_0,
	.param .u64 .ptr .align 1 _Z11gpu_decryptPxS__param_1
)
{
	.reg .pred 	%p<4>;
	.reg .b32 	%r<8>;
	.reg .b64 	%rd<211>;

	ld.param.u64 	%rd1, [_Z11gpu_decryptPxS__param_0];
	ld.param.u64 	%rd2, [_Z11gpu_decryptPxS__param_1];
	mov.u32 	%r3, %ntid.y;
	mov.u32 	%r4, %ctaid.x;
	mov.u32 	%r5, %tid.y;
	mad.lo.s32 	%r1, %r4, %r3, %r5;
	mov.u32 	%r6, %tid.x;
	setp.gt.u32 	%p1, %r1, 999;
	setp.gt.u32 	%p2, %r6, 9;
	or.pred  	%p3, %p1, %p2;
	@%p3 bra 	$L__BB0_2;
	cvta.to.global.u64 	%rd3, %rd1;
	cvta.to.global.u64 	%rd4, %rd2;
	mad.lo.s32 	%r7, %r1, 10, %r6;
	mul.wide.u32 	%rd5, %r7, 8;
	add.s64 	%rd6, %rd3, %rd5;
	ld.global.u64 	%rd7, [%rd6];
	mul.hi.u64 	%rd8, %rd7, 517745584021994719;
	sub.s64 	%rd9, %rd7, %rd8;
	shr.u64 	%rd10, %rd9, 1;
	add.s64 	%rd11, %rd10, %rd8;
	shr.u64 	%rd12, %rd11, 28;
	mul.lo.s64 	%rd13, %rd12, 522213911;
	sub.s64 	%rd14, %rd7, %rd13;
	mul.lo.s64 	%rd15, %rd14, %rd14;
	mul.hi.u64 	%rd16, %rd15, 74080037725513853;
	shr.u64 	%rd17, %rd16, 21;
	mul.lo.s64 	%rd18, %rd17, 522213911;
	sub.s64 	%rd19, %rd15, %rd18;
	mul.lo.s64 	%rd20, %rd19, %rd19;
	mul.hi.u64 	%rd21, %rd20, 74080037725513853;
	shr.u64 	%rd22, %rd21, 21;
	mul.lo.s64 	%rd23, %rd22, 522213911;
	sub.s64 	%rd24, %rd20, %rd23;
	mul.lo.s64 	%rd25, %rd24, %rd24;
	mul.hi.u64 	%rd26, %rd25, 74080037725513853;
	shr.u64 	%rd27, %rd26, 21;
	mul.lo.s64 	%rd28, %rd27, 522213911;
	sub.s64 	%rd29, %rd25, %rd28;
	mul.lo.s64 	%rd30, %rd14, %rd29;
	mul.hi.u64 	%rd31, %rd30, 74080037725513853;
	shr.u64 	%rd32, %rd31, 21;
	mul.lo.s64 	%rd33, %rd32, 522213911;
	sub.s64 	%rd34, %rd30, %rd33;
	mul.lo.s64 	%rd35, %rd29, %rd29;
	mul.hi.u64 	%rd36, %rd35, 74080037725513853;
	shr.u64 	%rd37, %rd36, 21;
	mul.lo.s64 	%rd38, %rd37, 522213911;
	sub.s64 	%rd39, %rd35, %rd38;
	mul.lo.s64 	%rd40, %rd39, %rd39;
	mul.hi.u64 	%rd41, %rd40, 74080037725513853;
	shr.u64 	%rd42, %rd41, 21;
	mul.lo.s64 	%rd43, %rd42, 522213911;
	sub.s64 	%rd44, %rd40, %rd43;
	mul.lo.s64 	%rd45, %rd44, %rd44;
	mul.hi.u64 	%rd46, %rd45, 74080037725513853;
	shr.u64 	%rd47, %rd46, 21;
	mul.lo.s64 	%rd48, %rd47, 522213911;
	sub.s64 	%rd49, %rd45, %rd48;
	mul.lo.s64 	%rd50, %rd49, %rd49;
	mul.hi.u64 	%rd51, %rd50, 74080037725513853;
	shr.u64 	%rd52, %rd51, 21;
	mul.lo.s64 	%rd53, %rd52, 522213911;
	sub.s64 	%rd54, %rd50, %rd53;
	mul.lo.s64 	%rd55, %rd54, %rd54;
	mul.hi.u64 	%rd56, %rd55, 74080037725513853;
	shr.u64 	%rd57, %rd56, 21;
	mul.lo.s64 	%rd58, %rd57, 522213911;
	sub.s64 	%rd59, %rd55, %rd58;
	mul.lo.s64 	%rd60, %rd59, %rd59;
	mul.hi.u64 	%rd61, %rd60, 74080037725513853;
	shr.u64 	%rd62, %rd61, 21;
	mul.lo.s64 	%rd63, %rd62, 522213911;
	sub.s64 	%rd64, %rd60, %rd63;
	mul.lo.s64 	%rd65, %rd64, %rd64;
	mul.hi.u64 	%rd66, %rd65, 74080037725513853;
	shr.u64 	%rd67, %rd66, 21;
	mul.lo.s64 	%rd68, %rd67, 522213911;
	sub.s64 	%rd69, %rd65, %rd68;
	mul.lo.s64 	%rd70, %rd69, %rd69;
	mul.hi.u64 	%rd71, %rd70, 74080037725513853;
	shr.u64 	%rd72, %rd71, 21;
	mul.lo.s64 	%rd73, %rd72, 522213911;
	sub.s64 	%rd74, %rd70, %rd73;
	mul.lo.s64 	%rd75, %rd74, %rd74;
	mul.hi.u64 	%rd76, %rd75, 74080037725513853;
	shr.u64 	%rd77, %rd76, 21;
	mul.lo.s64 	%rd78, %rd77, 522213911;
	sub.s64 	%rd79, %rd75, %rd78;
	mul.lo.s64 	%rd80, %rd79, %rd79;
	mul.hi.u64 	%rd81, %rd80, 74080037725513853;
	shr.u64 	%rd82, %rd81, 21;
	mul.lo.s64 	%rd83, %rd82, 522213911;
	sub.s64 	%rd84, %rd80, %rd83;
	mul.lo.s64 	%rd85, %rd34, %rd84;
	mul.hi.u64 	%rd86, %rd85, 74080037725513853;
	shr.u64 	%rd87, %rd86, 21;
	mul.lo.s64 	%rd88, %rd87, 522213911;
	sub.s64 	%rd89, %rd85, %rd88;
	mul.lo.s64 	%rd90, %rd84, %rd84;
	mul.hi.u64 	%rd91, %rd90, 74080037725513853;
	shr.u64 	%rd92, %rd91, 21;
	mul.lo.s64 	%rd93, %rd92, 522213911;
	sub.s64 	%rd94, %rd90, %rd93;
	mul.lo.s64 	%rd95, %rd94, %rd94;
	mul.hi.u64 	%rd96, %rd95, 74080037725513853;
	shr.u64 	%rd97, %rd96, 21;
	mul.lo.s64 	%rd98, %rd97, 522213911;
	sub.s64 	%rd99, %rd95, %rd98;
	mul.lo.s64 	%rd100, %rd89, %rd99;
	mul.hi.u64 	%rd101, %rd100, 74080037725513853;
	shr.u64 	%rd102, %rd101, 21;
	mul.lo.s64 	%rd103, %rd102, 522213911;
	sub.s64 	%rd104, %rd100, %rd103;
	mul.lo.s64 	%rd105, %rd99, %rd99;
	mul.hi.u64 	%rd106, %rd105, 74080037725513853;
	shr.u64 	%rd107, %rd106, 21;
	mul.lo.s64 	%rd108, %rd107, 522213911;
	sub.s64 	%rd109, %rd105, %rd108;
	mul.lo.s64 	%rd110, %rd104, %rd109;
	mul.hi.u64 	%rd111, %rd110, 74080037725513853;
	shr.u64 	%rd112, %rd111, 21;
	mul.lo.s64 	%rd113, %rd112, 522213911;
	sub.s64 	%rd114, %rd110, %rd113;
	mul.lo.s64 	%rd115, %rd109, %rd109;
	mul.hi.u64 	%rd116, %rd115, 74080037725513853;
	shr.u64 	%rd117, %rd116, 21;
	mul.lo.s64 	%rd118, %rd117, 522213911;
	sub.s64 	%rd119, %rd115, %rd118;
	mul.lo.s64 	%rd120, %rd114, %rd119;
	mul.hi.u64 	%rd121, %rd120, 74080037725513853;
	shr.u64 	%rd122, %rd121, 21;
	mul.lo.s64 	%rd123, %rd122, 522213911;
	sub.s64 	%rd124, %rd120, %rd123;
	mul.lo.s64 	%rd125, %rd119, %rd119;
	mul.hi.u64 	%rd126, %rd125, 74080037725513853;
	shr.u64 	%rd127, %rd126, 21;
	mul.lo.s64 	%rd128, %rd127, 522213911;
	sub.s64 	%rd129, %rd125, %rd128;
	mul.lo.s64 	%rd130, %rd124, %rd129;
	mul.hi.u64 	%rd131, %rd130, 74080037725513853;
	shr.u64 	%rd132, %rd131, 21;
	mul.lo.s64 	%rd133, %rd132, 522213911;
	sub.s64 	%rd134, %rd130, %rd133;
	mul.lo.s64 	%rd135, %rd129, %rd129;
	mul.hi.u64 	%rd136, %rd135, 74080037725513853;
	shr.u64 	%rd137, %rd136, 21;
	mul.lo.s64 	%rd138, %rd137, 522213911;
	sub.s64 	%rd139, %rd135, %rd138;
	mul.lo.s64 	%rd140, %rd139, %rd139;
	mul.hi.u64 	%rd141, %rd140, 74080037725513853;
	shr.u64 	%rd142, %rd141, 21;
	mul.lo.s64 	%rd143, %rd142, 522213911;
	sub.s64 	%rd144, %rd140, %rd143;
	mul.lo.s64 	%rd145, %rd144, %rd144;
	mul.hi.u64 	%rd146, %rd145, 74080037725513853;
	shr.u64 	%rd147, %rd146, 21;
	mul.lo.s64 	%rd148, %rd147, 522213911;
	sub.s64 	%rd149, %rd145, %rd148;
	mul.lo.s64 	%rd150, %rd149, %rd149;
	mul.hi.u64 	%rd151, %rd150, 74080037725513853;
	shr.u64 	%rd152, %rd151, 21;
	mul.lo.s64 	%rd153, %rd152, 522213911;
	sub.s64 	%rd154, %rd150, %rd153;
	mul.lo.s64 	%rd155, %rd154, %rd154;
	mul.hi.u64 	%rd156, %rd155, 74080037725513853;
	shr.u64 	%rd157, %rd156, 21;
	mul.lo.s64 	%rd158, %rd157, 522213911;
	sub.s64 	%rd159, %rd155, %rd158;
	mul.lo.s64 	%rd160, %rd134, %rd159;
	mul.hi.u64 	%rd161, %rd160, 74080037725513853;
	shr.u64 	%rd162, %rd161, 21;
	mul.lo.s64 	%rd163, %rd162, 522213911;
	sub.s64 	%rd164, %rd160, %rd163;
	mul.lo.s64 	%rd165, %rd159, %rd159;
	mul.hi.u64 	%rd166, %rd165, 74080037725513853;
	shr.u64 	%rd167, %rd166, 21;
	mul.lo.s64 	%rd168, %rd167, 522213911;
	sub.s64 	%rd169, %rd165, %rd168;
	mul.lo.s64 	%rd170, %rd169, %rd169;
	mul.hi.u64 	%rd171, %rd170, 74080037725513853;
	shr.u64 	%rd172, %rd171, 21;
	mul.lo.s64 	%rd173, %rd172, 522213911;
	sub.s64 	%rd174, %rd170, %rd173;
	mul.lo.s64 	%rd175, %rd164, %rd174;
	mul.hi.u64 	%rd176, %rd175, 74080037725513853;
	shr.u64 	%rd177, %rd176, 21;
	mul.lo.s64 	%rd178, %rd177, 522213911;
	sub.s64 	%rd179, %rd175, %rd178;
	mul.lo.s64 	%rd180, %rd174, %rd174;
	mul.hi.u64 	%rd181, %rd180, 74080037725513853;
	shr.u64 	%rd182, %rd181, 21;
	mul.lo.s64 	%rd183, %rd182, 522213911;
	sub.s64 	%rd184, %rd180, %rd183;
	mul.lo.s64 	%rd185, %rd179, %rd184;
	mul.hi.u64 	%rd186, %rd185, 74080037725513853;
	shr.u64 	%rd187, %rd186, 21;
	mul.lo.s64 	%rd188, %rd187, 522213911;
	sub.s64 	%rd189, %rd185, %rd188;
	mul.lo.s64 	%rd190, %rd184, %rd184;
	mul.hi.u64 	%rd191, %rd190, 74080037725513853;
	shr.u64 	%rd192, %rd191, 21;
	mul.lo.s64 	%rd193, %rd192, 522213911;
	sub.s64 	%rd194, %rd190, %rd193;
	mul.lo.s64 	%rd195, %rd189, %rd194;
	mul.hi.u64 	%rd196, %rd195, 74080037725513853;
	shr.u64 	%rd197, %rd196, 21;
	mul.lo.s64 	%rd198, %rd197, 522213911;
	sub.s64 	%rd199, %rd195, %rd198;
	mul.lo.s64 	%rd200, %rd194, %rd194;
	mul.hi.u64 	%rd201, %rd200, 74080037725513853;
	shr.u64 	%rd202, %rd201, 21;
	mul.lo.s64 	%rd203, %rd202, 522213911;
	sub.s64 	%rd204, %rd200, %rd203;
	mul.lo.s64 	%rd205, %rd199, %rd204;
	mul.hi.u64 	%rd206, %rd205, 74080037725513853;
	shr.u64 	%rd207, %rd206, 21;
	mul.lo.s64 	%rd208, %rd207, 522213911;
	sub.s64 	%rd209, %rd205, %rd208;
	add.s64 	%rd210, %rd4, %rd5;
	st.global.u64 	[%rd210], %rd209;
$L__BB0_2:
	ret;

}


// ===== COMPILED SASS (sm_100) =====

	.target	sm_100

	.elftype	@"ET_EXEC"


//--------------------- .note.nv.tkinfo           --------------------------
	.section	.note.nv.tkinfo,"",@"SHT_NOTE"
	.sectionflags	@"SHF_NOTE_NV_TKINFO"
	.tkinfo
        /*0018*/ 	.word	0x00000002
        /*0030*/ 	.string	""
        /*0030*/ 	.string	"ptxas"
        /*0030*/ 	.string	"Cuda compilation tools, release 13.0, V13.0.88"
        /*0030*/ 	.string	"Build cuda_13.0.r13.0/compiler.36424714_0"
        /*0030*/ 	.string	"-arch sm_100 -m 64 "



//--------------------- .note.nv.cuinfo           --------------------------
	.section	.note.nv.cuinfo,"",@"SHT_NOTE"
	.sectionflags	@"SHF_NOTE_NV_CUINFO"
        /*0018*/ 	.short	0x0002
        /*001a*/ 	.short	0x0064
        /*001c*/ 	.short	0x0082
	.zero		2


//--------------------- .nv.info                  --------------------------
	.section	.nv.info,"",@"SHT_CUDA_INFO"
	.align	4


	//----- nvinfo : EIATTR_REGCOUNT
	.align		4
        /*0000*/ 	.byte	0x04, 0x2f
        /*0002*/ 	.short	(.L_1 - .L_0)
	.align		4
.L_0:
        /*0004*/ 	.word	index@(_Z11gpu_decryptPxS_)
        /*0008*/ 	.word	0x0000001c


	//----- nvinfo : EIATTR_FRAME_SIZE
	.align		4
.L_1:
        /*000c*/ 	.byte	0x04, 0x11
        /*000e*/ 	.short	(.L_3 - .L_2)
	.align		4
.L_2:
        /*0010*/ 	.word	index@(_Z11gpu_decryptPxS_)
        /*0014*/ 	.word	0x00000000


	//----- nvinfo : EIATTR_MIN_STACK_SIZE
	.align		4
.L_3:
        /*0018*/ 	.byte	0x04, 0x12
        /*001a*/ 	.short	(.L_5 - .L_4)
	.align		4
.L_4:
        /*001c*/ 	.word	index@(_Z11gpu_decryptPxS_)
        /*0020*/ 	.word	0x00000000
.L_5:


//--------------------- .nv.compat                --------------------------
	.section	.nv.compat,"",@"SHT_CUDA_COMPAT_INFO"
	.align	4
        /*0000*/ 	.byte	0x02, 0x09, 0x00, 0x00, 0x02, 0x02, 0x01, 0x00, 0x02, 0x05, 0x05, 0x00, 0x03, 0x07, 0x01, 0x01
        /*0010*/ 	.byte	0x02, 0x03, 0x00, 0x00, 0x02, 0x06, 0x01, 0x00, 0x04, 0x0b, 0x08, 0x00, 0x09, 0x00, 0x00, 0x00
        /*0020*/ 	.byte	0x00, 0x00, 0x00, 0x00


//--------------------- .nv.info._Z11gpu_decryptPxS_ --------------------------
	.section	.nv.info._Z11gpu_decryptPxS_,"",@"SHT_CUDA_INFO"
	.sectionflags	@""
	.align	4


	//----- nvinfo : EIATTR_CUDA_API_VERSION
	.align		4
        /*0000*/ 	.byte	0x04, 0x37
        /*0002*/ 	.short	(.L_7 - .L_6)
.L_6:
        /*0004*/ 	.word	0x00000082


	//----- nvinfo : EIATTR_KPARAM_INFO
	.align		4
.L_7:
        /*0008*/ 	.byte	0x04, 0x17
        /*000a*/ 	.short	(.L_9 - .L_8)
.L_8:
        /*000c*/ 	.word	0x00000000
        /*0010*/ 	.short	0x0001
        /*0012*/ 	.short	0x0008
        /*0014*/ 	.byte	0x00, 0xf5, 0x21, 0x00


	//----- nvinfo : EIATTR_KPARAM_INFO
	.align		4
.L_9:
        /*0018*/ 	.byte	0x04, 0x17
        /*001a*/ 	.short	(.L_11 - .L_10)
.L_10:
        /*001c*/ 	.word	0x00000000
        /*0020*/ 	.short	0x0000
        /*0022*/ 	.short	0x0000
        /*0024*/ 	.byte	0x00, 0xf5, 0x21, 0x00


	//----- nvinfo : EIATTR_SPARSE_MMA_MASK
	.align		4
.L_11:
        /*0028*/ 	.byte	0x03, 0x50
        /*002a*/ 	.short	0x0000


	//----- nvinfo : EIATTR_MAXREG_COUNT
	.align		4
        /*002c*/ 	.byte	0x03, 0x1b
        /*002e*/ 	.short	0x00ff


	//----- nvinfo : EIATTR_MERCURY_ISA_VERSION
	.align		4
        /*0030*/ 	.byte	0x03, 0x5f
        /*0032*/ 	.short	0x0101


	//----- nvinfo : EIATTR_VRC_CTA_INIT_COUNT
	.align		4
        /*0034*/ 	.byte	0x02, 0x4a
	.zero		1
	.zero		1


	//----- nvinfo : EIATTR_EXIT_INSTR_OFFSETS
	.align		4
        /*0038*/ 	.byte	0x04, 0x1c
        /*003a*/ 	.short	(.L_13 - .L_12)


	//   ....[0]....
.L_12:
        /*003c*/ 	.word	0x00000080


	//   ....[1]....
        /*0040*/ 	.word	0x00002990


	//----- nvinfo : EIATTR_CBANK_PARAM_SIZE
	.align		4
.L_13:
        /*0044*/ 	.byte	0x03, 0x19
        /*0046*/ 	.short	0x0010


	//----- nvinfo : EIATTR_PARAM_CBANK
	.align		4
        /*0048*/ 	.byte	0x04, 0x0a
        /*004a*/ 	.short	(.L_15 - .L_14)
	.align		4
.L_14:
        /*004c*/ 	.word	index@(.nv.constant0._Z11gpu_decryptPxS_)
        /*0050*/ 	.short	0x0380
        /*0052*/ 	.short	0x0010


	//----- nvinfo : EIATTR_SW_WAR
	.align		4
.L_15:
        /*0054*/ 	.byte	0x04, 0x36
        /*0056*/ 	.short	(.L_17 - .L_16)
.L_16:
        /*0058*/ 	.word	0x00000008
.L_17:


//--------------------- .nv.callgraph             --------------------------
	.section	.nv.callgraph,"",@"SHT_CUDA_CALLGRAPH"
	.align	4
	.sectionentsize	8
	.align		4
        /*0000*/ 	.word	0x00000000
	.align		4
        /*0004*/ 	.word	0xffffffff
	.align		4
        /*0008*/ 	.word	0x00000000
	.align		4
        /*000c*/ 	.word	0xfffffffe
	.align		4
        /*0010*/ 	.word	0x00000000
	.align		4
        /*0014*/ 	.word	0xfffffffd
	.align		4
        /*0018*/ 	.word	0x00000000
	.align		4
        /*001c*/ 	.word	0xfffffffc


//--------------------- .text._Z11gpu_decryptPxS_ --------------------------
	.section	.text._Z11gpu_decryptPxS_,"ax",@progbits
	.align	128
        .global         _Z11gpu_decryptPxS_
        .type           _Z11gpu_decryptPxS_,@function
        .size           _Z11gpu_decryptPxS_,(.L_x_1 - _Z11gpu_decryptPxS_)
        .other          _Z11gpu_decryptPxS_,@"STO_CUDA_ENTRY STV_DEFAULT"
_Z11gpu_decryptPxS_:
.text._Z11gpu_decryptPxS_:
[----:B------:R-:W-:Y:S01]  /*0000*/  LDC R1, c[0x0][0x37c] ;  /* 0x0000df00ff017b82 */ /* 0x000fe20000000800 */
[----:B------:R-:W0:Y:S01]  /*0010*/  S2R R0, SR_CTAID.X ;  /* 0x0000000000007919 */ /* 0x000e220000002500 */
[----:B------:R-:W0:Y:S01]  /*0020*/  LDCU UR4, c[0x0][0x364] ;  /* 0x00006c80ff0477ac */ /* 0x000e220008000800 */
[----:B------:R-:W0:Y:S01]  /*0030*/  S2R R3, SR_TID.Y ;  /* 0x0000000000037919 */ /* 0x000e220000002200 */
[----:B------:R-:W1:Y:S01]  /*0040*/  S2R R5, SR_TID.X ;  /* 0x0000000000057919 */ /* 0x000e620000002100 */
[----:B0-----:R-:W-:Y:S01]  /*0050*/  IMAD R0, R0, UR4, R3 ;  /* 0x0000000400007c24 */ /* 0x001fe2000f8e0203 */
[----:B-1----:R-:W-:-:S04]  /*0060*/  ISETP.GT.U32.AND P0, PT, R5, 0x9, PT ;  /* 0x000000090500780c */ /* 0x002fc80003f04070 */
[----:B------:R-:W-:-:S13]  /*0070*/  ISETP.GT.U32.OR P0, PT, R0, 0x3e7, P0 ;  /* 0x000003e70000780c */ /* 0x000fda0000704470 */
[----:B------:R-:W-:Y:S05]  /*0080*/  @P0 EXIT ;  /* 0x000000000000094d */ /* 0x000fea0003800000 */
[----:B------:R-:W0:Y:S01]  /*0090*/  LDC.64 R2, c[0x0][0x380] ;  /* 0x0000e000ff027b82 */ /* 0x000e220000000a00 */
[----:B------:R-:W1:Y:S01]  /*00a0*/  LDCU.64 UR4, c[0x0][0x358] ;  /* 0x00006b00ff0477ac */ /* 0x000e620008000a00 */
[----:B------:R-:W-:-:S04]  /*00b0*/  IMAD R0, R0, 0xa, R5 ;  /* 0x0000000a00007824 */ /* 0x000fc800078e0205 */
[----:B0-----:R-:W-:-:S06]  /*00c0*/  IMAD.WIDE.U32 R2, R0, 0x8, R2 ;  /* 0x0000000800027825 */ /* 0x001fcc00078e0002 */
[----:B-1----:R-:W2:Y:S02]  /*00d0*/  LDG.E.64 R2, desc[UR4][R2.64] ;  /* 0x0000000402027981 */ /* 0x002ea4000c1e1b00 */
[----:B--2---:R-:W-:-:S04]  /*00e0*/  IMAD.WIDE.U32 R4, R3, -0x6c578321, RZ ;  /* 0x93a87cdf03047825 */ /* 0x004fc800078e00ff */
[----:B------:R-:W-:-:S04]  /*00f0*/  IMAD.WIDE.U32 R6, P0, R2, 0x72f66dd, R4 ;  /* 0x072f66dd02067825 */ /* 0x000fc80007800004 */
[----:B------:R-:W-:Y:S01]  /*0100*/  IMAD.WIDE.U32 R4, R2, -0x6c578321, RZ ;  /* 0x93a87cdf02047825 */ /* 0x000fe200078e00ff */
[----:B------:R-:W-:Y:S02]  /*0110*/  IADD3.X R9, PT, PT, RZ, RZ, RZ, P0, !PT ;  /* 0x000000ffff097210 */ /* 0x000fe400007fe4ff */
[----:B------:R-:W-:Y:S02]  /*0120*/  MOV R8, R7 ;  /* 0x0000000700087202 */ /* 0x000fe40000000f00 */
[----:B------:R-:W-:-:S05]  /*0130*/  IADD3 RZ, P0, PT, R5, R6, RZ ;  /* 0x0000000605ff7210 */ /* 0x000fca0007f1e0ff */
[----:B------:R-:W-:-:S03]  /*0140*/  IMAD.WIDE.U32.X R4, R3, 0x72f66dd, R8, P0 ;  /* 0x072f66dd03047825 */ /* 0x000fc600000e0408 */
[----:B------:R-:W-:-:S04]  /*0150*/  IADD3 R23, P0, PT, R2, -R4, RZ ;  /* 0x8000000402177210 */ /* 0x000fc80007f1e0ff */
[----:B------:R-:W-:-:S04]  /*0160*/  IADD3.X R6, PT, PT, R3, ~R5, RZ, P0, !PT ;  /* 0x8000000503067210 */ /* 0x000fc800007fe4ff */
[--C-:B------:R-:W-:Y:S02]  /*0170*/  SHF.R.U64 R23, R23, 0x1, R6.reuse ;  /* 0x0000000117177819 */ /* 0x100fe40000001206 */
[----:B------:R-:W-:Y:S02]  /*0180*/  SHF.R.U32.HI R7, RZ, 0x1, R6 ;  /* 0x00000001ff077819 */ /* 0x000fe40000011606 */
[----:B------:R-:W-:-:S04]  /*0190*/  IADD3 R23, P0, PT, R23, R4, RZ ;  /* 0x0000000417177210 */ /* 0x000fc80007f1e0ff */
[----:B------:R-:W-:-:S04]  /*01a0*/  IADD3.X R4, PT, PT, R7, R5, RZ, P0, !PT ;  /* 0x0000000507047210 */ /* 0x000fc800007fe4ff */
[--C-:B------:R-:W-:Y:S02]  /*01b0*/  SHF.R.U64 R23, R23, 0x1c, R4.reuse ;  /* 0x0000001c17177819 */ /* 0x100fe40000001204 */
[----:B------:R-:W-:-:S03]  /*01c0*/  SHF.R.U32.HI R4, RZ, 0x1c, R4 ;  /* 0x0000001cff047819 */ /* 0x000fc60000011604 */
[----:B------:R-:W-:-:S04]  /*01d0*/  IMAD.WIDE.U32 R2, R23, -0x1f205a17, R2 ;  /* 0xe0dfa5e917027825 */ /* 0x000fc800078e0002 */
[----:B------:R-:W-:-:S05]  /*01e0*/  IMAD R4, R4, -0x1f205a17, RZ ;  /* 0xe0dfa5e904047824 */ /* 0x000fca00078e02ff */
[----:B------:R-:W-:Y:S01]  /*01f0*/  IADD3 R23, PT, PT, R3, -R23, R4 ;  /* 0x8000001703177210 */ /* 0x000fe20007ffe004 */
[----:B------:R-:W-:-:S04]  /*0200*/  IMAD.WIDE.U32 R4, R2, R2, RZ ;  /* 0x0000000202047225 */ /* 0x000fc800078e00ff */
[----:B------:R-:W-:-:S04]  /*0210*/  IMAD R3, R23, R2, RZ ;  /* 0x0000000217037224 */ /* 0x000fc800078e02ff */
[----:B------:R-:W-:-:S05]  /*0220*/  IMAD R3, R23, R2, R3 ;  /* 0x0000000217037224 */ /* 0x000fca00078e0203 */
[----:B------:R-:W-:-:S05]  /*0230*/  IADD3 R5, PT, PT, R5, R3, RZ ;  /* 0x0000000305057210 */ /* 0x000fca0007ffe0ff */
[----:B------:R-:W-:-:S04]  /*0240*/  IMAD.WIDE.U32 R6, R5, -0x226c5783, RZ ;  /* 0xdd93a87d05067825 */ /* 0x000fc800078e00ff */
[----:B------:R-:W-:-:S04]  /*0250*/  IMAD.WIDE.U32 R8, P0, R4, 0x1072f66, R6 ;  /* 0x01072f6604087825 */ /* 0x000fc80007800006 */
[----:B------:R-:W-:Y:S01]  /*0260*/  IMAD.WIDE.U32 R6, R4, -0x226c5783, RZ ;  /* 0xdd93a87d04067825 */ /* 0x000fe200078e00ff */
[----:B------:R-:W-:Y:S02]  /*0270*/  IADD3.X R11, PT, PT, RZ, RZ, RZ, P0, !PT ;  /* 0x000000ffff0b7210 */ /* 0x000fe400007fe4ff */
[----:B------:R-:W-:Y:S02]  /*0280*/  MOV R10, R9 ;  /* 0x00000009000a7202 */ /* 0x000fe40000000f00 */
[----:B------:R-:W-:-:S05]  /*0290*/  IADD3 RZ, P0, PT, R7, R8, RZ ;  /* 0x0000000807ff7210 */ /* 0x000fca0007f1e0ff */
[----:B------:R-:W-:-:S05]  /*02a0*/  IMAD.WIDE.U32.X R6, R5, 0x1072f66, R10, P0 ;  /* 0x01072f6605067825 */ /* 0x000fca00000e040a */
[--C-:B------:R-:W-:Y:S02]  /*02b0*/  SHF.R.U64 R3, R6, 0x15, R7.reuse ;  /* 0x0000001506037819 */ /* 0x100fe40000001207 */
[----:B------:R-:W-:-:S03]  /*02c0*/  SHF.R.U32.HI R8, RZ, 0x15, R7 ;  /* 0x00000015ff087819 */ /* 0x000fc60000011607 */
[----:B------:R-:W-:-:S04]  /*02d0*/  IMAD.WIDE.U32 R6, R3, -0x1f205a17, R4 ;  /* 0xe0dfa5e903067825 */ /* 0x000fc800078e0004 */
[----:B------:R-:W-:Y:S02]  /*02e0*/  IMAD R8, R8, -0x1f205a17, RZ ;  /* 0xe0dfa5e908087824 */ /* 0x000fe400078e02ff */
[----:B------:R-:W-:-:S03]  /*02f0*/  IMAD.WIDE.U32 R4, R6, R6, RZ ;  /* 0x0000000606047225 */ /* 0x000fc600078e00ff */
[----:B------:R-:W-:-:S05]  /*0300*/  IADD3 R3, PT, PT, R7, -R3, R8 ;  /* 0x8000000307037210 */ /* 0x000fca0007ffe008 */
        /* <DEDUP_REMOVED lines=31> */
[----:B------:R-:W-:Y:S01]  /*0500*/  IADD3 R19, PT, PT, R25, -R19, R6 ;  /* 0x8000001319137210 */ /* 0x000fe20007ffe006 */
[----:B------:R-:W-:-:S04]  /*0510*/  IMAD R23, R23, R24, RZ ;  /* 0x0000001817177224 */ /* 0x000fc800078e02ff */
[C---:B------:R-:W-:Y:S02]  /*0520*/  IMAD R3, R19.reuse, R24, RZ ;  /* 0x0000001813037224 */ /* 0x040fe400078e02ff */
[C---:B------:R-:W-:Y:S02]  /*0530*/  IMAD R23, R19.reuse, R2, R23 ;  /* 0x0000000213177224 */ /* 0x040fe400078e0217 */
[-C--:B------:R-:W-:Y:S02]  /*0540*/  IMAD R3, R19, R24.reuse, R3 ;  /* 0x0000001813037224 */ /* 0x080fe400078e0203 */
[----:B------:R-:W-:-:S03]  /*0550*/  IMAD.WIDE.U32 R24, R2, R24, RZ ;  /* 0x0000001802187225 */ /* 0x000fc600078e00ff */
[----:B------:R-:W-:Y:S02]  /*0560*/  IADD3 R5, PT, PT, R5, R3, RZ ;  /* 0x0000000305057210 */ /* 0x000fe40007ffe0ff */
[----:B------:R-:W-:Y:S01]  /*0570*/  IADD3 R25, PT, PT, R25, R23, RZ ;  /* 0x0000001719197210 */ /* 0x000fe20007ffe0ff */
[----:B------:R-:W-:-:S04]  /*0580*/  IMAD.WIDE.U32 R18, R24, -0x226c5783, RZ ;  /* 0xdd93a87d18127825 */ /* 0x000fc800078e00ff */
        /* <DEDUP_REMOVED lines=205> */
[----:B------:R-:W-:-:S04]  /*1260*/  IMAD.WIDE.U32 R14, R20, -0x226c5783, RZ ;  /* 0xdd93a87d140e7825 */ /* 0x000fc800078e00ff */
[----:B------:R-:W-:-:S04]  /*1270*/  IMAD R7, R4, R6, RZ ;  /* 0x0000000604077224 */ /* 0x000fc800078e02ff */
[----:B------:R-:W-:-:S05]  /*1280*/  IMAD R7, R4, R6, R7 ;  /* 0x0000000604077224 */ /* 0x000fca00078e0207 */
[----:B------:R-:W-:-:S05]  /*1290*/  IADD3 R21, PT, PT, R21, R7, RZ ;  /* 0x0000000715157210 */ /* 0x000fca0007ffe0ff */
[----:B------:R-:W-:-:S04]  /*12a0*/  IMAD.WIDE.U32 R8, R21, -0x226c5783, RZ ;  /* 0xdd93a87d15087825 */ /* 0x000fc800078e00ff */
[----:B------:R-:W-:-:S05]  /*12b0*/  IMAD.WIDE.U32 R8, P0, R20, 0x1072f66, R8 ;  /* 0x01072f6614087825 */ /* 0x000fca0007800008 */
[----:B------:R-:W-:Y:S02]  /*12c0*/  IADD3.X R17, PT, PT, RZ, RZ, RZ, P0, !PT ;  /* 0x000000ffff117210 */ /* 0x000fe400007fe4ff */
[----:B------:R-:W-:Y:S02]  /*12d0*/  IADD3 RZ, P0, PT, R15, R8, RZ ;  /* 0x000000080fff7210 */ /* 0x000fe40007f1e0ff */
[----:B------:R-:W-:-:S05]  /*12e0*/  MOV R16, R9 ;  /* 0x0000000900107202 */ /* 0x000fca0000000f00 */
        /* <DEDUP_REMOVED lines=8> */
[----:B------:R-:W-:Y:S02]  /*1370*/  IMAD R7, R2, R8, RZ ;  /* 0x0000000802077224 */ /* 0x000fe400078e02ff */
[----:B------:R-:W-:-:S04]  /*1380*/  IMAD.WIDE.U32 R16, P0, R24, 0x1072f66, R16 ;  /* 0x01072f6618107825 */ /* 0x000fc80007800010 */
[----:B------:R-:W-:Y:S01]  /*1390*/  IMAD R7, R2, R8, R7 ;  /* 0x0000000802077224 */ /* 0x000fe200078e0207 */
[----:B------:R-:W-:Y:S02]  /*13a0*/  IADD3.X R21, PT, PT, RZ, RZ, RZ, P0, !PT ;  /* 0x000000ffff157210 */ /* 0x000fe400007fe4ff */
[----:B------:R-:W-:Y:S02]  /*13b0*/  IADD3 RZ, P0, PT, R19, R16, RZ ;  /* 0x0000001013ff7210 */ /* 0x000fe40007f1e0ff */
[----:B------:R-:W-:Y:S02]  /*13c0*/  IADD3 R15, PT, PT, R15, R7, RZ ;  /* 0x000000070f0f7210 */ /* 0x000fe40007ffe0ff */
[----:B------:R-:W-:Y:S01]  /*13d0*/  MOV R20, R17 ;  /* 0x0000001100147202 */ /* 0x000fe20000000f00 */
[----:B------:R-:W-:-:S04]  /*13e0*/  IMAD.WIDE.U32 R16, R14, -0x226c5783, RZ ;  /* 0xdd93a87d0e107825 */ /* 0x000fc800078e00ff */
[----:B------:R-:W-:-:S04]  /*13f0*/  IMAD.WIDE.U32 R22, R15, -0x226c5783, RZ ;  /* 0xdd93a87d0f167825 */ /* 0x000fc800078e00ff */
[----:B------:R-:W-:-:S04]  /*1400*/  IMAD.WIDE.U32.X R20, R25, 0x1072f66, R20, P0 ;  /* 0x01072f6619147825 */ /* 0x000fc800000e0414 */
[----:B------:R-:W-:Y:S01]  /*1410*/  IMAD.WIDE.U32 R22, P1, R14, 0x1072f66, R22 ;  /* 0x01072f660e167825 */ /* 0x000fe20007820016 */
[--C-:B------:R-:W-:Y:S02]  /*1420*/  SHF.R.U64 R7, R20, 0x15, R21.reuse ;  /* 0x0000001514077819 */ /* 0x100fe40000001215 */
[----:B------:R-:W-:Y:S02]  /*1430*/  SHF.R.U32.HI R20, RZ, 0x15, R21 ;  /* 0x00000015ff147819 */ /* 0x000fe40000011615 */
[----:B------:R-:W-:Y:S01]  /*1440*/  IADD3 RZ, P0, PT, R17, R22, RZ ;  /* 0x0000001611ff7210 */ /* 0x000fe20007f1e0ff */
[----:B------:R-:W-:Y:S01]  /*1450*/  IMAD.WIDE.U32 R24, R7, -0x1f205a17, R24 ;  /* 0xe0dfa5e907187825 */ /* 0x000fe200078e0018 */
[----:B------:R-:W-:Y:S02]  /*1460*/  IADD3.X R17, PT, PT, RZ, RZ, RZ, P1, !PT ;  /* 0x000000ffff117210 */ /* 0x000fe40000ffe4ff */
[----:B------:R-:W-:Y:S01]  /*1470*/  MOV R16, R23 ;  /* 0x0000001700107202 */ /* 0x000fe20000000f00 */
[----:B------:R-:W-:-:S04]  /*1480*/  IMAD R20, R20, -0x1f205a17, RZ ;  /* 0xe0dfa5e914147824 */ /* 0x000fc800078e02ff */
[----:B------:R-:W-:Y:S01]  /*1490*/  IMAD.WIDE.U32.X R16, R15, 0x1072f66, R16, P0 ;  /* 0x01072f660f107825 */ /* 0x000fe200000e0410 */
[----:B------:R-:W-:-:S04]  /*14a0*/  IADD3 R7, PT, PT, R25, -R7, R20 ;  /* 0x8000000719077210 */ /* 0x000fc80007ffe014 */
[--C-:B------:R-:W-:Y:S01]  /*14b0*/  SHF.R.U64 R9, R16, 0x15, R17.reuse ;  /* 0x0000001510097819 */ /* 0x100fe20000001211 */
[-C--:B------:R-:W-:Y:S01]  /*14c0*/  IMAD R13, R7, R10.reuse, RZ ;  /* 0x0000000a070d7224 */ /* 0x080fe200078e02ff */
[----:B------:R-:W-:Y:S01]  /*14d0*/  SHF.R.U32.HI R16, RZ, 0x15, R17 ;  /* 0x00000015ff107819 */ /* 0x000fe20000011611 */
[----:B------:R-:W-:-:S04]  /*14e0*/  IMAD.WIDE.U32 R10, R24, R10, RZ ;  /* 0x0000000a180a7225 */ /* 0x000fc800078e00ff */
[----:B------:R-:W-:-:S04]  /*14f0*/  IMAD.WIDE.U32 R14, R9, -0x1f205a17, R14 ;  /* 0xe0dfa5e9090e7825 */ /* 0x000fc800078e000e */
[----:B------:R-:W-:Y:S02]  /*1500*/  IMAD R16, R16, -0x1f205a17, RZ ;  /* 0xe0dfa5e910107824 */ /* 0x000fe400078e02ff */
[----:B------:R-:W-:Y:S02]  /*1510*/  IMAD R13, R5, R24, R13 ;  /* 0x00000018050d7224 */ /* 0x000fe400078e020d */
[----:B------:R-:W-:Y:S01]  /*1520*/  IMAD.WIDE.U32 R20, R10, -0x226c5783, RZ ;  /* 0xdd93a87d0a147825 */ /* 0x000fe200078e00ff */
[----:B------:R-:W-:Y:S02]  /*1530*/  IADD3 R7, PT, PT, R15, -R9, R16 ;  /* 0x800000090f077210 */ /* 0x000fe40007ffe010 */
[----:B------:R-:W-:Y:S01]  /*1540*/  IADD3 R11, PT, PT, R11, R13, RZ ;  /* 0x0000000d0b0b7210 */ /* 0x000fe20007ffe0ff */
[----:B------:R-:W-:-:S04]  /*1550*/  IMAD.WIDE.U32 R16, R14, R14, RZ ;  /* 0x0000000e0e107225 */ /* 0x000fc800078e00ff */
[----:B------:R-:W-:Y:S02]  /*1560*/  IMAD R5, R7, R14, RZ ;  /* 0x0000000e07057224 */ /* 0x000fe400078e02ff */
[----:B------:R-:W-:-:S04]  /*1570*/  IMAD.WIDE.U32 R24, R11, -0x226c5783, RZ ;  /* 0xdd93a87d0b187825 */ /* 0x000fc800078e00ff */
[----:B------:R-:W-:Y:S02]  /*1580*/  IMAD R5, R7, R14, R5 ;  /* 0x0000000e07057224 */ /* 0x000fe400078e0205 */
[----:B------:R-:W-:-:S03]  /*1590*/  IMAD.WIDE.U32 R24, P2, R10, 0x1072f66, R24 ;  /* 0x01072f660a187825 */ /* 0x000fc60007840018 */
[----:B------:R-:W-:Y:S02]  /*15a0*/  IADD3 R17, PT, PT, R17, R5, RZ ;  /* 0x0000000511117210 */ /* 0x000fe40007ffe0ff */
[----:B------:R-:W-:Y:S01]  /*15b0*/  IADD3 RZ, P0, PT, R21, R24, RZ ;  /* 0x0000001815ff7210 */ /* 0x000fe20007f1e0ff */
[----:B------:R-:W-:Y:S01]  /*15c0*/  IMAD.WIDE.U32 R20, R16, -0x226c5783, RZ ;  /* 0xdd93a87d10147825 */ /* 0x000fe200078e00ff */
[----:B------:R-:W-:Y:S02]  /*15d0*/  IADD3.X R23, PT, PT, RZ, RZ, RZ, P2, !PT ;  /* 0x000000ffff177210 */ /* 0x000fe400017fe4ff */
[----:B------:R-:W-:Y:S01]  /*15e0*/  MOV R22, R25 ;  /* 0x0000001900167202 */ /* 0x000fe20000000f00 */
[----:B------:R-:W-:-:S04]  /*15f0*/  IMAD.WIDE.U32 R18, R17, -0x226c5783, RZ ;  /* 0xdd93a87d11127825 */ /* 0x000fc800078e00ff */
[----:B------:R-:W-:-:S04]  /*1600*/  IMAD.WIDE.U32.X R22, R11, 0x1072f66, R22, P0 ;  /* 0x01072f660b167825 */ /* 0x000fc800000e0416 */
[----:B------:R-:W-:-:S03]  /*1610*/  IMAD.WIDE.U32 R18, P1, R16, 0x1072f66, R18 ;  /* 0x01072f6610127825 */ /* 0x000fc60007820012 */
[----:B------:R-:W-:Y:S02]  /*1620*/  IADD3 RZ, P2, PT, R21, R18, RZ ;  /* 0x0000001215ff7210 */ /* 0x000fe40007f5e0ff */
[----:B------:R-:W-:Y:S02]  /*1630*/  IADD3.X R21, PT, PT, RZ, RZ, RZ, P1, !PT ;  /* 0x000000ffff157210 */ /* 0x000fe40000ffe4ff */
[----:B------:R-:W-:-:S05]  /*1640*/  MOV R20, R19 ;  /* 0x0000001300147202 */ /* 0x000fca0000000f00 */
[----:B------:R-:W-:-:S05]  /*1650*/  IMAD.WIDE.U32.X R20, R17, 0x1072f66, R20, P2 ;  /* 0x01072f6611147825 */ /* 0x000fca00010e0414 */
[--C-:B------:R-:W-:Y:S02]  /*1660*/  SHF.R.U64 R5, R20, 0x15, R21.reuse ;  /* 0x0000001514057819 */ /* 0x100fe40000001215 */
[----:B------:R-:W-:-:S03]  /*1670*/  SHF.R.U32.HI R20, RZ, 0x15, R21 ;  /* 0x00000015ff147819 */ /* 0x000fc60000011615 */
[----:B------:R-:W-:-:S04]  /*1680*/  IMAD.WIDE.U32 R16, R5, -0x1f205a17, R16 ;  /* 0xe0dfa5e905107825 */ /* 0x000fc800078e0010 */
[----:B------:R-:W-:-:S05]  /*1690*/  IMAD R20, R20, -0x1f205a17, RZ ;  /* 0xe0dfa5e914147824 */ /* 0x000fca00078e02ff */
[----:B------:R-:W-:Y:S01]  /*16a0*/  IADD3 R5, PT, PT, R17, -R5, R20 ;  /* 0x8000000511057210 */ /* 0x000fe20007ffe014 */
[----:B------:R-:W-:-:S04]  /*16b0*/  IMAD.WIDE.U32 R20, R16, R16, RZ ;  /* 0x0000001010147225 */ /* 0x000fc800078e00ff */
[----:B------:R-:W-:Y:S02]  /*16c0*/  IMAD R9, R5, R16, RZ ;  /* 0x0000001005097224 */ /* 0x000fe400078e02ff */
[----:B------:R-:W-:-:S04]  /*16d0*/  IMAD.WIDE.U32 R18, R20, -0x226c5783, RZ ;  /* 0xdd93a87d14127825 */ /* 0x000fc800078e00ff */
[----:B------:R-:W-:Y:S01]  /*16e0*/  IMAD R9, R5, R16, R9 ;  /* 0x0000001005097224 */ /* 0x000fe200078e0209 */
[--C-:B------:R-:W-:Y:S02]  /*16f0*/  SHF.R.U64 R5, R22, 0x15, R23.reuse ;  /* 0x0000001516057819 */ /* 0x100fe40000001217 */
[----:B------:R-:W-:Y:S02]  /*1700*/  SHF.R.U32.HI R22, RZ, 0x15, R23 ;  /* 0x00000015ff167819 */ /* 0x000fe40000011617 */
[----:B------:R-:W-:Y:S01]  /*1710*/  IADD3 R21, PT, PT, R21, R9, RZ ;  /* 0x0000000915157210 */ /* 0x000fe20007ffe0ff */
[----:B------:R-:W-:-:S04]  /*1720*/  IMAD.WIDE.U32 R10, R5, -0x1f205a17, R10 ;  /* 0xe0dfa5e9050a7825 */ /* 0x000fc800078e000a */
[----:B------:R-:W-:-:S04]  /*1730*/  IMAD.WIDE.U32 R16, R21, -0x226c5783, RZ ;  /* 0xdd93a87d15107825 */ /* 0x000fc800078e00ff */
[----:B------:R-:W-:Y:S02]  /*1740*/  IMAD R22, R22, -0x1f205a17, RZ ;  /* 0xe0dfa5e916167824 */ /* 0x000fe400078e02ff */
[----:B------:R-:W-:-:S03]  /*1750*/  IMAD.WIDE.U32 R16, P1, R20, 0x1072f66, R16 ;  /* 0x01072f6614107825 */ /* 0x000fc60007820010 */
[----:B------:R-:W-:Y:S02]  /*1760*/  IADD3 R5, PT, PT, R11, -R5, R22 ;  /* 0x800000050b057210 */ /* 0x000fe40007ffe016 */
[----:B------:R-:W-:Y:S02]  /*1770*/  IADD3 RZ, P2, PT, R19, R16, RZ ;  /* 0x0000001013ff7210 */ /* 0x000fe40007f5e0ff */
[----:B------:R-:W-:Y:S01]  /*1780*/  IADD3.X R19, PT, PT, RZ, RZ, RZ, P1, !PT ;  /* 0x000000ffff137210 */ /* 0x000fe20000ffe4ff */
[-C--:B------:R-:W-:Y:S01]  /*1790*/  IMAD R5, R5, R12.reuse, RZ ;  /* 0x0000000c05057224 */ /* 0x080fe200078e02ff */
[----:B------:R-:W-:Y:S01]  /*17a0*/  MOV R18, R17 ;  /* 0x0000001100127202 */ /* 0x000fe20000000f00 */
[----:B------:R-:W-:-:S04]  /*17b0*/  IMAD.WIDE.U32 R12, R10, R12, RZ ;  /* 0x0000000c0a0c7225 */ /* 0x000fc800078e00ff */
[----:B------:R-:W-:-:S04]  /*17c0*/  IMAD.WIDE.U32.X R18, R21, 0x1072f66, R18, P2 ;  /* 0x01072f6615127825 */ /* 0x000fc800010e0412 */
[----:B------:R-:W-:Y:S01]  /*17d0*/  IMAD R5, R3, R10, R5 ;  /* 0x0000000a03057224 */ /* 0x000fe200078e0205 */
[--C-:B------:R-:W-:Y:S01]  /*17e0*/  SHF.R.U64 R9, R18, 0x15, R19.reuse ;  /* 0x0000001512097819 */ /* 0x100fe20000001213 */
[----:B------:R-:W-:Y:S01]  /*17f0*/  IMAD.WIDE.U32 R24, R12, -0x226c5783, RZ ;  /* 0xdd93a87d0c187825 */ /* 0x000fe200078e00ff */
[----:B------:R-:W-:Y:S02]  /*1800*/  SHF.R.U32.HI R18, RZ, 0x15, R19 ;  /* 0x00000015ff127819 */ /* 0x000fe40000011613 */
[----:B------:R-:W-:Y:S01]  /*1810*/  IADD3 R13, PT, PT, R13, R5, RZ ;  /* 0x000000050d0d7210 */ /* 0x000fe20007ffe0ff */
[----:B------:R-:W-:-:S04]  /*1820*/  IMAD.WIDE.U32 R20, R9, -0x1f205a17, R20 ;  /* 0xe0dfa5e909147825 */ /* 0x000fc800078e0014 */
[----:B------:R-:W-:Y:S02]  /*1830*/  IMAD R18, R18, -0x1f205a17, RZ ;  /* 0xe0dfa5e912127824 */ /* 0x000fe400078e02ff */
[----:B------:R-:W-:-:S03]  /*1840*/  IMAD.WIDE.U32 R16, R13, -0x226c5783, RZ ;  /* 0xdd93a87d0d107825 */ /* 0x000fc600078e00ff */
[----:B------:R-:W-:Y:S01]  /*1850*/  IADD3 R9, PT, PT, R21, -R9, R18 ;  /* 0x8000000915097210 */ /* 0x000fe20007ffe012 */
[----:B------:R-:W-:-:S04]  /*1860*/  IMAD.WIDE.U32 R16, P0, R12, 0x1072f66, R16 ;  /* 0x01072f660c107825 */ /* 0x000fc80007800010 */
[----:B------:R-:W-:Y:S01]  /*1870*/  IMAD R11, R9, R20, RZ ;  /* 0x00000014090b7224 */ /* 0x000fe200078e02ff */
[----:B------:R-:W-:Y:S02]  /*1880*/  IADD3.X R23, PT, PT, RZ, RZ, RZ, P0, !PT ;  /* 0x000000ffff177210 */ /* 0x000fe400007fe4ff */
[----:B------:R-:W-:Y:S01]  /*1890*/  IADD3 RZ, P0, PT, R25, R16, RZ ;  /* 0x0000001019ff7210 */ /* 0x000fe20007f1e0ff */
[-C--:B------:R-:W-:Y:S01]  /*18a0*/  IMAD R9, R9, R20.reuse, R11 ;  /* 0x0000001409097224 */ /* 0x080fe200078e020b */
[----:B------:R-:W-:Y:S01]  /*18b0*/  MOV R22, R17 ;  /* 0x0000001100167202 */ /* 0x000fe20000000f00 */
[----:B------:R-:W-:-:S04]  /*18c0*/  IMAD.WIDE.U32 R10, R20, R20, RZ ;  /* 0x00000014140a7225 */ /* 0x000fc800078e00ff */
[----:B------:R-:W-:Y:S01]  /*18d0*/  IMAD.WIDE.U32.X R22, R13, 0x1072f66, R22, P0 ;  /* 0x01072f660d167825 */ /* 0x000fe200000e0416 */
[----:B------:R-:W-:-:S03]  /*18e0*/  IADD3 R11, PT, PT, R11, R9, RZ ;  /* 0x000000090b0b7210 */ /* 0x000fc60007ffe0ff */
[----:B------:R-:W-:Y:S01]  /*18f0*/  IMAD.WIDE.U32 R20, R10, -0x226c5783, RZ ;  /* 0xdd93a87d0a147825 */ /* 0x000fe200078e00ff */
[--C-:B------:R-:W-:Y:S02]  /*1900*/  SHF.R.U64 R3, R22, 0x15, R23.reuse ;  /* 0x0000001516037819 */ /* 0x100fe40000001217 */
[----:B------:R-:W-:Y:S01]  /*1910*/  SHF.R.U32.HI R22, RZ, 0x15, R23 ;  /* 0x00000015ff167819 */ /* 0x000fe20000011617 */
[----:B------:R-:W-:-:S04]  /*1920*/  IMAD.WIDE.U32 R18, R11, -0x226c5783, RZ ;  /* 0xdd93a87d0b127825 */ /* 0x000fc800078e00ff */
[----:B------:R-:W-:-:S04]  /*1930*/  IMAD.WIDE.U32 R12, R3, -0x1f205a17, R12 ;  /* 0xe0dfa5e9030c7825 */ /* 0x000fc800078e000c */
[----:B------:R-:W-:-:S04]  /*1940*/  IMAD.WIDE.U32 R18, P1, R10, 0x1072f66, R18 ;  /* 0x01072f660a127825 */ /* 0x000fc80007820012 */
[----:B------:R-:W-:Y:S01]  /*1950*/  IMAD R9, R22, -0x1f205a17, RZ ;  /* 0xe0dfa5e916097824 */ /* 0x000fe200078e02ff */
[----:B------:R-:W-:Y:S02]  /*1960*/  IADD3.X R25, PT, PT, RZ, RZ, RZ, P1, !PT ;  /* 0x000000ffff197210 */ /* 0x000fe40000ffe4ff */
[----:B------:R-:W-:Y:S02]  /*1970*/  IADD3 RZ, P1, PT, R21, R18, RZ ;  /* 0x0000001215ff7210 */ /* 0x000fe40007f3e0ff */
[----:B------:R-:W-:Y:S01]  /*1980*/  MOV R24, R19 ;  /* 0x0000001300187202 */ /* 0x000fe20000000f00 */
[----:B------:R-:W-:Y:S01]  /*1990*/  IMAD.WIDE.U32 R18, R12, R6, RZ ;  /* 0x000000060c127225 */ /* 0x000fe200078e00ff */
[----:B------:R-:W-:-:S03]  /*19a0*/  IADD3 R9, PT, PT, R13, -R3, R9 ;  /* 0x800000030d097210 */ /* 0x000fc60007ffe009 */
[----:B------:R-:W-:Y:S01]  /*19b0*/  IMAD.WIDE.U32.X R24, R11, 0x1072f66, R24, P1 ;  /* 0x01072f660b187825 */ /* 0x000fe200008e0418 */
[----:B------:R-:W-:-:S03]  /*19c0*/  MOV R22, R18 ;  /* 0x0000001200167202 */ /* 0x000fc60000000f00 */
[----:B------:R-:W-:Y:S01]  /*19d0*/  IMAD R9, R9, R6, RZ ;  /* 0x0000000609097224 */ /* 0x000fe200078e02ff */
[--C-:B------:R-:W-:Y:S02]  /*19e0*/  SHF.R.U64 R5, R24, 0x15, R25.reuse ;  /* 0x0000001518057819 */ /* 0x100fe40000001219 */
[----:B------:R-:W-:Y:S01]  /*19f0*/  SHF.R.U32.HI R24, RZ, 0x15, R25 ;  /* 0x00000015ff187819 */ /* 0x000fe20000011619 */
[----:B------:R-:W-:Y:S02]  /*1a00*/  IMAD R9, R4, R12, R9 ;  /* 0x0000000c04097224 */ /* 0x000fe400078e0209 */
[----:B------:R-:W-:-:S03]  /*1a10*/  IMAD.WIDE.U32 R10, R5, -0x1f205a17, R10 ;  /* 0xe0dfa5e9050a7825 */ /* 0x000fc600078e000a */
[----:B------:R-:W-:Y:S01]  /*1a20*/  IADD3 R23, PT, PT, R19, R9, RZ ;  /* 0x0000000913177210 */ /* 0x000fe20007ffe0ff */
[----:B------:R-:W-:Y:S02]  /*1a30*/  IMAD R24, R24, -0x1f205a17, RZ ;  /* 0xe0dfa5e918187824 */ /* 0x000fe400078e02ff */
[----:B------:R-:W-:-:S03]  /*1a40*/  IMAD.WIDE.U32 R20, R10, R10, RZ ;  /* 0x0000000a0a147225 */ /* 0x000fc600078e00ff */
[----:B------:R-:W-:Y:S01]  /*1a50*/  IADD3 R3, PT, PT, R11, -R5, R24 ;  /* 0x800000050b037210 */ /* 0x000fe20007ffe018 */
[----:B------:R-:W-:-:S04]  /*1a60*/  IMAD.WIDE.U32 R24, R18, -0x226c5783, RZ ;  /* 0xdd93a87d12187825 */ /* 0x000fc800078e00ff */
[----:B------:R-:W-:Y:S02]  /*1a70*/  IMAD R5, R3, R10, RZ ;  /* 0x0000000a03057224 */ /* 0x000fe400078e02ff */
[----:B------:R-:W-:-:S04]  /*1a80*/  IMAD.WIDE.U32 R12, R20, -0x226c5783, RZ ;  /* 0xdd93a87d140c7825 */ /* 0x000fc800078e00ff */
[----:B------:R-:W-:-:S05]  /*1a90*/  IMAD R5, R3, R10, R5 ;  /* 0x0000000a03057224 */ /* 0x000fca00078e0205 */
[----:B------:R-:W-:Y:S01]  /*1aa0*/  IADD3 R19, PT, PT, R21, R5, RZ ;  /* 0x0000000515137210 */ /* 0x000fe20007ffe0ff */
[----:B------:R-:W-:-:S04]  /*1ab0*/  IMAD.WIDE.U32 R4, R23, -0x226c5783, RZ ;  /* 0xdd93a87d17047825 */ /* 0x000fc800078e00ff */
[----:B------:R-:W-:-:S04]  /*1ac0*/  IMAD.WIDE.U32 R10, R19, -0x226c5783, RZ ;  /* 0xdd93a87d130a7825 */ /* 0x000fc800078e00ff */
[----:B------:R-:W-:Y:S01]  /*1ad0*/  IMAD.WIDE.U32 R4, P0, R18, 0x1072f66, R4 ;  /* 0x01072f6612047825 */ /* 0x000fe20007800004 */
[----:B------:R-:W-:-:S03]  /*1ae0*/  MOV R18, R20 ;  /* 0x0000001400127202 */ /* 0x000fc60000000f00 */
[----:B------:R-:W-:Y:S01]  /*1af0*/  IMAD.WIDE.U32 R10, P1, R20, 0x1072f66, R10 ;  /* 0x01072f66140a7825 */ /* 0x000fe2000782000a */
[----:B------:R-:W-:Y:S02]  /*1b00*/  IADD3.X R17, PT, PT, RZ, RZ, RZ, P0, !PT ;  /* 0x000000ffff117210 */ /* 0x000fe400007fe4ff */
[----:B------:R-:W-:Y:S02]  /*1b10*/  IADD3 RZ, P0, PT, R25, R4, RZ ;  /* 0x0000000419ff7210 */ /* 0x000fe40007f1e0ff */
[----:B------:R-:W-:Y:S02]  /*1b20*/  IADD3.X R25, PT, PT, RZ, RZ, RZ, P1, !PT ;  /* 0x000000ffff197210 */ /* 0x000fe40000ffe4ff */
[----:B------:R-:W-:Y:S02]  /*1b30*/  MOV R16, R5 ;  /* 0x0000000500107202 */ /* 0x000fe40000000f00 */
[----:B------:R-:W-:Y:S02]  /*1b40*/  IADD3 RZ, P1, PT, R13, R10, RZ ;  /* 0x0000000a0dff7210 */ /* 0x000fe40007f3e0ff */
[----:B------:R-:W-:Y:S01]  /*1b50*/  MOV R24, R11 ;  /* 0x0000000b00187202 */ /* 0x000fe20000000f00 */
[----:B------:R-:W-:-:S04]  /*1b60*/  IMAD.WIDE.U32.X R16, R23, 0x1072f66, R16, P0 ;  /* 0x01072f6617107825 */ /* 0x000fc800000e0410 */
[----:B------:R-:W-:Y:S01]  /*1b70*/  IMAD.WIDE.U32.X R24, R19, 0x1072f66, R24, P1 ;  /* 0x01072f6613187825 */ /* 0x000fe200008e0418 */
[--C-:B------:R-:W-:Y:S02]  /*1b80*/  SHF.R.U64 R5, R16, 0x15, R17.reuse ;  /* 0x0000001510057819 */ /* 0x100fe40000001211 */
[----:B------:R-:W-:Y:S02]  /*1b90*/  SHF.R.U32.HI R16, RZ, 0x15, R17 ;  /* 0x00000015ff107819 */ /* 0x000fe40000011611 */
[----:B------:R-:W-:Y:S01]  /*1ba0*/  SHF.R.U64 R3, R24, 0x15, R25 ;  /* 0x0000001518037819 */ /* 0x000fe20000001219 */
[----:B------:R-:W-:Y:S01]  /*1bb0*/  IMAD.WIDE.U32 R22, R5, -0x1f205a17, R22 ;  /* 0xe0dfa5e905167825 */ /* 0x000fe200078e0016 */
[----:B------:R-:W-:-:S03]  /*1bc0*/  SHF.R.U32.HI R24, RZ, 0x15, R25 ;  /* 0x00000015ff187819 */ /* 0x000fc60000011619 */
[----:B------:R-:W-:Y:S02]  /*1bd0*/  IMAD R16, R16, -0x1f205a17, RZ ;  /* 0xe0dfa5e910107824 */ /* 0x000fe400078e02ff */
[----:B------:R-:W-:-:S03]  /*1be0*/  IMAD.WIDE.U32 R18, R3, -0x1f205a17, R18 ;  /* 0xe0dfa5e903127825 */ /* 0x000fc600078e0012 */
[----:B------:R-:W-:Y:S01]  /*1bf0*/  IADD3 R5, PT, PT, R23, -R5, R16 ;  /* 0x8000000517057210 */ /* 0x000fe20007ffe010 */
[----:B------:R-:W-:-:S04]  /*1c00*/  IMAD R24, R24, -0x1f205a17, RZ ;  /* 0xe0dfa5e918187824 */ /* 0x000fc800078e02ff */
[-C--:B------:R-:W-:Y:S01]  /*1c10*/  IMAD R5, R5, R8.reuse, RZ ;  /* 0x0000000805057224 */ /* 0x080fe200078e02ff */
[----:B------:R-:W-:Y:S01]  /*1c20*/  IADD3 R3, PT, PT, R19, -R3, R24 ;  /* 0x8000000313037210 */ /* 0x000fe20007ffe018 */
[----:B------:R-:W-:-:S04]  /*1c30*/  IMAD.WIDE.U32 R8, R22, R8, RZ ;  /* 0x0000000816087225 */ /* 0x000fc800078e00ff */
[C---:B------:R-:W-:Y:S02]  /*1c40*/  IMAD R4, R3.reuse, R18, RZ ;  /* 0x0000001203047224 */ /* 0x040fe400078e02ff */
[----:B------:R-:W-:Y:S02]  /*1c50*/  IMAD R5, R2, R22, R5 ;  /* 0x0000001602057224 */ /* 0x000fe400078e0205 */
[-C--:B------:R-:W-:Y:S02]  /*1c60*/  IMAD R11, R3, R18.reuse, R4 ;  /* 0x00000012030b7224 */ /* 0x080fe400078e0204 */
[----:B------:R-:W-:Y:S01]  /*1c70*/  IMAD.WIDE.U32 R2, R18, R18, RZ ;  /* 0x0000001212027225 */ /* 0x000fe200078e00ff */
[----:B------:R-:W-:-:S04]  /*1c80*/  IADD3 R9, PT, PT, R9, R5, RZ ;  /* 0x0000000509097210 */ /* 0x000fc80007ffe0ff */
[----:B------:R-:W-:Y:S01]  /*1c90*/  IADD3 R3, PT, PT, R3, R11, RZ ;  /* 0x0000000b03037210 */ /* 0x000fe20007ffe0ff */
[----:B------:R-:W-:-:S04]  /*1ca0*/  IMAD.WIDE.U32 R4, R9, -0x226c5783, RZ ;  /* 0xdd93a87d09047825 */ /* 0x000fc800078e00ff */
[----:B------:R-:W-:-:S04]  /*1cb0*/  IMAD.WIDE.U32 R12, R3, -0x226c5783, RZ ;  /* 0xdd93a87d030c7825 */ /* 0x000fc800078e00ff */
[----:B------:R-:W-:-:S04]  /*1cc0*/  IMAD.WIDE.U32 R10, P0, R8, 0x1072f66, R4 ;  /* 0x01072f66080a7825 */ /* 0x000fc80007800004 */
[----:B------:R-:W-:-:S04]  /*1cd0*/  IMAD.WIDE.U32 R4, R8, -0x226c5783, RZ ;  /* 0xdd93a87d08047825 */ /* 0x000fc800078e00ff */
[C---:B------:R-:W-:Y:S01]  /*1ce0*/  IMAD.WIDE.U32 R18, P1, R2.reuse, 0x1072f66, R12 ;  /* 0x01072f6602127825 */ /* 0x040fe2000782000c */
[----:B------:R-:W-:Y:S02]  /*1cf0*/  IADD3.X R13, PT, PT, RZ, RZ, RZ, P0, !PT ;  /* 0x000000ffff0d7210 */ /* 0x000fe400007fe4ff */
[----:B------:R-:W-:Y:S01]  /*1d00*/  IADD3 RZ, P0, PT, R5, R10, RZ ;  /* 0x0000000a05ff7210 */ /* 0x000fe20007f1e0ff */
[----:B------:R-:W-:Y:S01]  /*1d10*/  IMAD.WIDE.U32 R16, R2, -0x226c5783, RZ ;  /* 0xdd93a87d02107825 */ /* 0x000fe200078e00ff */
[----:B------:R-:W-:Y:S02]  /*1d20*/  MOV R12, R11 ;  /* 0x0000000b000c7202 */ /* 0x000fe40000000f00 */
[----:B------:R-:W-:Y:S02]  /*1d30*/  IADD3.X R21, PT, PT, RZ, RZ, RZ, P1, !PT ;  /* 0x000000ffff157210 */ /* 0x000fe40000ffe4ff */
[----:B------:R-:W-:Y:S01]  /*1d40*/  IADD3 RZ, P1, PT, R17, R18, RZ ;  /* 0x0000001211ff7210 */ /* 0x000fe20007f3e0ff */
[----:B------:R-:W-:Y:S01]  /*1d50*/  IMAD.WIDE.U32.X R4, R9, 0x1072f66, R12, P0 ;  /* 0x01072f6609047825 */ /* 0x000fe200000e040c */
[----:B------:R-:W-:-:S04]  /*1d60*/  MOV R20, R19 ;  /* 0x0000001300147202 */ /* 0x000fc80000000f00 */
[----:B------:R-:W-:Y:S01]  /*1d70*/  SHF.R.U64 R13, R4, 0x15, R5 ;  /* 0x00000015040d7819 */ /* 0x000fe20000001205 */
[----:B------:R-:W-:Y:S01]  /*1d80*/  IMAD.WIDE.U32.X R10, R3, 0x1072f66, R20, P1 ;  /* 0x01072f66030a7825 */ /* 0x000fe200008e0414 */
[----:B------:R-:W-:-:S03]  /*1d90*/  SHF.R.U32.HI R4, RZ, 0x15, R5 ;  /* 0x00000015ff047819 */ /* 0x000fc60000011605 */
[----:B------:R-:W-:Y:S01]  /*1da0*/  IMAD.WIDE.U32 R8, R13, -0x1f205a17, R8 ;  /* 0xe0dfa5e90d087825 */ /* 0x000fe200078e0008 */
[--C-:B------:R-:W-:Y:S02]  /*1db0*/  SHF.R.U64 R5, R10, 0x15, R11.reuse ;  /* 0x000000150a057819 */ /* 0x100fe4000000120b */
[----:B------:R-:W-:Y:S01]  /*1dc0*/  SHF.R.U32.HI R10, RZ, 0x15, R11 ;  /* 0x00000015ff0a7819 */ /* 0x000fe2000001160b */
[----:B------:R-:W-:Y:S02]  /*1dd0*/  IMAD R4, R4, -0x1f205a17, RZ ;  /* 0xe0dfa5e904047824 */ /* 0x000fe400078e02ff */
[----:B------:R-:W-:-:S03]  /*1de0*/  IMAD.WIDE.U32 R2, R5, -0x1f205a17, R2 ;  /* 0xe0dfa5e905027825 */ /* 0x000fc600078e0002 */
[----:B------:R-:W-:Y:S01]  /*1df0*/  IADD3 R9, PT, PT, R9, -R13, R4 ;  /* 0x8000000d09097210 */ /* 0x000fe20007ffe004 */
[----:B------:R-:W-:-:S04]  /*1e00*/  IMAD R10, R10, -0x1f205a17, RZ ;  /* 0xe0dfa5e90a0a7824 */ /* 0x000fc800078e02ff */
[-C--:B------:R-:W-:Y:S01]  /*1e10*/  IMAD R9, R9, R14.reuse, RZ ;  /* 0x0000000e09097224 */ /* 0x080fe200078e02ff */
[----:B------:R-:W-:Y:S01]  /*1e20*/  IADD3 R3, PT, PT, R3, -R5, R10 ;  /* 0x8000000503037210 */ /* 0x000fe20007ffe00a */
[----:B------:R-:W-:-:S04]  /*1e30*/  IMAD.WIDE.U32 R14, R8, R14, RZ ;  /* 0x0000000e080e7225 */ /* 0x000fc800078e00ff */
[----:B------:R-:W-:Y:S02]  /*1e40*/  IMAD R6, R3, R2, RZ ;  /* 0x0000000203067224 */ /* 0x000fe400078e02ff */
[----:B------:R-:W-:Y:S02]  /*1e50*/  IMAD R9, R7, R8, R9 ;  /* 0x0000000807097224 */ /* 0x000fe400078e0209 */
[----:B------:R-:W-:-:S03]  /*1e60*/  IMAD.WIDE.U32 R4, R2, R2, RZ ;  /* 0x0000000202047225 */ /* 0x000fc600078e00ff */
[----:B------:R-:W-:Y:S01]  /*1e70*/  IADD3 R15, PT, PT, R15, R9, RZ ;  /* 0x000000090f0f7210 */ /* 0x000fe20007ffe0ff */
[----:B------:R-:W-:Y:S02]  /*1e80*/  IMAD R7, R3, R2, R6 ;  /* 0x0000000203077224 */ /* 0x000fe400078e0206 */
[----:B------:R-:W-:-:S03]  /*1e90*/  IMAD.WIDE.U32 R12, R4, -0x226c5783, RZ ;  /* 0xdd93a87d040c7825 */ /* 0x000fc600078e00ff */
[----:B------:R-:W-:Y:S01]  /*1ea0*/  IADD3 R5, PT, PT, R5, R7, RZ ;  /* 0x0000000705057210 */ /* 0x000fe20007ffe0ff */
[----:B------:R-:W-:-:S04]  /*1eb0*/  IMAD.WIDE.U32 R6, R15, -0x226c5783, RZ ;  /* 0xdd93a87d0f067825 */ /* 0x000fc800078e00ff */
[----:B------:R-:W-:-:S04]  /*1ec0*/  IMAD.WIDE.U32 R10, R5, -0x226c5783, RZ ;  /* 0xdd93a87d050a7825 */ /* 0x000fc800078e00ff */
[----:B------:R-:W-:-:S04]  /*1ed0*/  IMAD.WIDE.U32 R8, P0, R14, 0x1072f66, R6 ;  /* 0x01072f660e087825 */ /* 0x000fc80007800006 */
[----:B------:R-:W-:-:S04]  /*1ee0*/  IMAD.WIDE.U32 R6, R14, -0x226c5783, RZ ;  /* 0xdd93a87d0e067825 */ /* 0x000fc800078e00ff */
        /* <DEDUP_REMOVED lines=17> */
[----:B------:R-:W-:-:S05]  /*2000*/  IMAD R8, R8, -0x1f205a17, RZ ;  /* 0xe0dfa5e908087824 */ /* 0x000fca00078e02ff */
[----:B------:R-:W-:Y:S01]  /*2010*/  IADD3 R7, PT, PT, R7, -R11, R8 ;  /* 0x8000000b07077210 */ /* 0x000fe20007ffe008 */
[-C--:B------:R-:W-:Y:S02]  /*2020*/  IMAD R8, R5, R2.reuse, RZ ;  /* 0x0000000205087224 */ /* 0x080fe400078e02ff */
[----:B------:R-:W-:-:S04]  /*2030*/  IMAD.WIDE.U32 R4, R14, R2, RZ ;  /* 0x000000020e047225 */ /* 0x000fc800078e00ff */
[----:B------:R-:W-:Y:S02]  /*2040*/  IMAD R9, R7, R6, RZ ;  /* 0x0000000607097224 */ /* 0x000fe400078e02ff */
        /* <DEDUP_REMOVED lines=31> */
[C---:B------:R-:W-:Y:S02]  /*2240*/  IMAD R8, R5.reuse, R6, RZ ;  /* 0x0000000605087224 */ /* 0x040fe400078e02ff */
[C---:B------:R-:W-:Y:S01]  /*2250*/  IMAD R9, R5.reuse, R4, R7 ;  /* 0x0000000405097224 */ /* 0x040fe200078e0207 */
[----:B------:R-:W-:Y:S01]  /*2260*/  MOV R4, R2 ;  /* 0x0000000200047202 */ /* 0x000fe20000000f00 */
[-C--:B------:R-:W-:Y:S02]  /*2270*/  IMAD R11, R5, R6.reuse, R8 ;  /* 0x00000006050b7224 */ /* 0x080fe400078e0208 */
[----:B------:R-:W-:Y:S01]  /*2280*/  IMAD.WIDE.U32 R6, R6, R6, RZ ;  /* 0x0000000606067225 */ /* 0x000fe200078e00ff */
[----:B------:R-:W-:-:S04]  /*2290*/  IADD3 R5, PT, PT, R3, R9, RZ ;  /* 0x0000000903057210 */ /* 0x000fc80007ffe0ff */
[----:B------:R-:W-:Y:S01]  /*22a0*/  IADD3 R3, PT, PT, R7, R11, RZ ;  /* 0x0000000b07037210 */ /* 0x000fe20007ffe0ff */
[----:B------:R-:W-:-:S04]  /*22b0*/  IMAD.WIDE.U32 R8, R5, -0x226c5783, RZ ;  /* 0xdd93a87d05087825 */ /* 0x000fc800078e00ff */
[----:B------:R-:W-:-:S04]  /*22c0*/  IMAD.WIDE.U32 R12, R3, -0x226c5783, RZ ;  /* 0xdd93a87d030c7825 */ /* 0x000fc800078e00ff */
[----:B------:R-:W-:-:S04]  /*22d0*/  IMAD.WIDE.U32 R10, P0, R2, 0x1072f66, R8 ;  /* 0x01072f66020a7825 */ /* 0x000fc80007800008 */
[----:B------:R-:W-:Y:S01]  /*22e0*/  IMAD.WIDE.U32 R8, R2, -0x226c5783, RZ ;  /* 0xdd93a87d02087825 */ /* 0x000fe200078e00ff */
[----:B------:R-:W-:-:S03]  /*22f0*/  MOV R2, R6 ;  /* 0x0000000600027202 */ /* 0x000fc60000000f00 */
        /* <DEDUP_REMOVED lines=57> */
[C---:B------:R-:W-:Y:S02]  /*2690*/  IMAD R7, R3.reuse, R6, R7 ;  /* 0x0000000603077224 */ /* 0x040fe400078e0207 */
        /* <DEDUP_REMOVED lines=26> */
[----:B------:R-:W-:Y:S01]  /*2840*/  IMAD R8, R8, -0x1f205a17, RZ ;  /* 0xe0dfa5e908087824 */ /* 0x000fe200078e02ff */
[----:B------:R-:W0:Y:S03]  /*2850*/  LDC.64 R10, c[0x0][0x388] ;  /* 0x0000e200ff0a7b82 */ /* 0x000e260000000a00 */
[-C--:B------:R-:W-:Y:S01]  /*2860*/  IMAD R9, R9, R2.reuse, RZ ;  /* 0x0000000209097224 */ /* 0x080fe200078e02ff */
[----:B------:R-:W-:Y:S01]  /*2870*/  IADD3 R5, PT, PT, R3, -R7, R8 ;  /* 0x8000000703057210 */ /* 0x000fe20007ffe008 */
[----:B------:R-:W-:-:S04]  /*2880*/  IMAD.WIDE.U32 R2, R4, R2, RZ ;  /* 0x0000000204027225 */ /* 0x000fc800078e00ff */
        /* <DEDUP_REMOVED lines=13> */
[----:B0-----:R-:W-:-:S03]  /*2960*/  IMAD.WIDE.U32 R2, R0, 0x8, R10 ;  /* 0x0000000800027825 */ /* 0x001fc600078e000a */
[----:B------:R-:W-:-:S05]  /*2970*/  IADD3 R5, PT, PT, R5, -R7, R6 ;  /* 0x8000000705057210 */ /* 0x000fca0007ffe006 */
[----:B------:R-:W-:Y:S01]  /*2980*/  STG.E.64 desc[UR4][R2.64], R4 ;  /* 0x0000000402007986 */ /* 0x000fe2000c101b04 */
[----:B------:R-:W-:Y:S05]  /*2990*/  EXIT ;  /* 0x000000000000794d */ /* 0x000fea0003800000 */
.L_x_0:
[----:B------:R-:W-:-:S00]  /*29a0*/  BRA `(.L_x_0) ;  /* 0xfffffffc00fc7947 */ /* 0x000fc0000383ffff */
[----:B------:R-:W-:-:S00]  /*29b0*/  NOP ;  /* 0x0000000000007918 */ /* 0x000fc00000000000 */
        /* <DEDUP_REMOVED lines=12> */
.L_x_1:


//--------------------- .nv.shared.reserved.0     --------------------------
	.section	.nv.shared.reserved.0,"aw",@nobits
	.weak		__nv_reservedSMEM_offset_0_alias
	.size		__nv_reservedSMEM_offset_0_alias, 0, 64
	.other		__nv_reservedSMEM_offset_0_alias,@"STO_CUDA_RESERVED_SHARED STV_DEFAULT"
__nv_reservedSMEM_offset_0_alias:
	.zero		0
	.zero		64


//--------------------- .nv.constant0._Z11gpu_decryptPxS_ --------------------------
	.section	.nv.constant0._Z11gpu_decryptPxS_,"a",@progbits
	.sectionflags	@""
	.align	4
.nv.constant0._Z11gpu_decryptPxS_:
	.zero		912


//--------------------- SYMBOLS --------------------------

	.type		.nv.reservedSmem.offset0,@object
	.size		.nv.reservedSmem.offset0,0x4
